//
// Generated by NVIDIA NVVM Compiler
//
// Compiler Build ID: CL-36424714
// Cuda compilation tools, release 13.0, V13.0.88
// Based on NVVM 20.0.0
//

.version 9.0
.target sm_100
.address_size 64

	// .globl	_Z16tiledConvolutionPfS_S_
// _ZZ16tiledConvolutionPfS_S_E4tile has been demoted

.visible .entry _Z16tiledConvolutionPfS_S_(
	.param .u64 .ptr .align 1 _Z16tiledConvolutionPfS_S__param_0,
	.param .u64 .ptr .align 1 _Z16tiledConvolutionPfS_S__param_1,
	.param .u64 .ptr .align 1 _Z16tiledConvolutionPfS_S__param_2
)
{
	.reg .pred 	%p<11>;
	.reg .b32 	%r<17>;
	.reg .b32 	%f<43>;
	.reg .b64 	%rd<21>;
	// demoted variable
	.shared .align 4 .b8 _ZZ16tiledConvolutionPfS_S_E4tile[64];
	ld.param.u64 	%rd4, [_Z16tiledConvolutionPfS_S__param_0];
	ld.param.u64 	%rd3, [_Z16tiledConvolutionPfS_S__param_1];
	ld.param.u64 	%rd5, [_Z16tiledConvolutionPfS_S__param_2];
	cvta.to.global.u64 	%rd1, %rd5;
	cvta.to.global.u64 	%rd2, %rd4;
	mov.u32 	%r10, %ctaid.x;
	mov.u32 	%r1, %ntid.x;
	mul.lo.s32 	%r2, %r10, %r1;
	mov.u32 	%r3, %tid.x;
	add.s32 	%r4, %r2, %r3;
	mul.wide.s32 	%rd6, %r4, 4;
	add.s64 	%rd7, %rd2, %rd6;
	ld.global.f32 	%f17, [%rd7];
	shl.b32 	%r11, %r3, 2;
	mov.u32 	%r12, _ZZ16tiledConvolutionPfS_S_E4tile;
	add.s32 	%r5, %r12, %r11;
	st.shared.f32 	[%r5], %f17;
	bar.sync 	0;
	add.s32 	%r6, %r4, -2;
	setp.gt.u32 	%p1, %r6, 63;
	mov.f32 	%f38, 0f00000000;
	@%p1 bra 	$L__BB0_4;
	sub.s32 	%r13, %r6, %r2;
	setp.ge.u32 	%p2, %r13, %r1;
	@%p2 bra 	$L__BB0_3;
	ld.shared.f32 	%f20, [%r5+-8];
	ld.global.f32 	%f21, [%rd1];
	fma.rn.f32 	%f38, %f20, %f21, 0f00000000;
	bra.uni 	$L__BB0_4;
$L__BB0_3:
	mul.wide.u32 	%rd8, %r6, 4;
	add.s64 	%rd9, %rd2, %rd8;
	ld.global.f32 	%f18, [%rd9];
	ld.global.f32 	%f19, [%rd1];
	fma.rn.f32 	%f38, %f18, %f19, 0f00000000;
$L__BB0_4:
	add.s32 	%r7, %r4, -1;
	setp.gt.u32 	%p3, %r7, 63;
	@%p3 bra 	$L__BB0_8;
	sub.s32 	%r14, %r7, %r2;
	setp.lt.u32 	%p4, %r14, %r1;
	@%p4 bra 	$L__BB0_7;
	mul.wide.u32 	%rd10, %r7, 4;
	add.s64 	%rd11, %rd2, %rd10;
	ld.global.f32 	%f22, [%rd11];
	ld.global.f32 	%f23, [%rd1+4];
	fma.rn.f32 	%f38, %f22, %f23, %f38;
	bra.uni 	$L__BB0_8;
$L__BB0_7:
	ld.shared.f32 	%f24, [%r5+-4];
	ld.global.f32 	%f25, [%rd1+4];
	fma.rn.f32 	%f38, %f24, %f25, %f38;
$L__BB0_8:
	setp.gt.u32 	%p5, %r4, 63;
	@%p5 bra 	$L__BB0_12;
	setp.lt.u32 	%p6, %r3, %r1;
	@%p6 bra 	$L__BB0_11;
	mul.wide.u32 	%rd12, %r4, 4;
	add.s64 	%rd13, %rd2, %rd12;
	ld.global.f32 	%f26, [%rd13];
	ld.global.f32 	%f27, [%rd1+8];
	fma.rn.f32 	%f38, %f26, %f27, %f38;
	bra.uni 	$L__BB0_12;
$L__BB0_11:
	ld.shared.f32 	%f28, [%r5];
	ld.global.f32 	%f29, [%rd1+8];
	fma.rn.f32 	%f38, %f28, %f29, %f38;
$L__BB0_12:
	add.s32 	%r8, %r4, 1;
	setp.gt.u32 	%p7, %r8, 63;
	@%p7 bra 	$L__BB0_16;
	sub.s32 	%r15, %r8, %r2;
	setp.lt.u32 	%p8, %r15, %r1;
	@%p8 bra 	$L__BB0_15;
	mul.wide.u32 	%rd14, %r8, 4;
	add.s64 	%rd15, %rd2, %rd14;
	ld.global.f32 	%f30, [%rd15];
	ld.global.f32 	%f31, [%rd1+12];
	fma.rn.f32 	%f38, %f30, %f31, %f38;
	bra.uni 	$L__BB0_16;
$L__BB0_15:
	ld.shared.f32 	%f32, [%r5+4];
	ld.global.f32 	%f33, [%rd1+12];
	fma.rn.f32 	%f38, %f32, %f33, %f38;
$L__BB0_16:
	add.s32 	%r9, %r4, 2;
	setp.gt.u32 	%p9, %r9, 63;
	@%p9 bra 	$L__BB0_20;
	sub.s32 	%r16, %r9, %r2;
	setp.lt.u32 	%p10, %r16, %r1;
	@%p10 bra 	$L__BB0_19;
	mul.wide.u32 	%rd16, %r9, 4;
	add.s64 	%rd17, %rd2, %rd16;
	ld.global.f32 	%f34, [%rd17];
	ld.global.f32 	%f35, [%rd1+16];
	fma.rn.f32 	%f38, %f34, %f35, %f38;
	bra.uni 	$L__BB0_20;
$L__BB0_19:
	ld.shared.f32 	%f36, [%r5+8];
	ld.global.f32 	%f37, [%rd1+16];
	fma.rn.f32 	%f38, %f36, %f37, %f38;
$L__BB0_20:
	cvta.to.global.u64 	%rd18, %rd3;
	add.s64 	%rd20, %rd18, %rd6;
	st.global.f32 	[%rd20], %f38;
	ret;

}


// ===== COMPILED SASS (sm_100) =====

	.target	sm_100

	.elftype	@"ET_EXEC"


//--------------------- .note.nv.tkinfo           --------------------------
	.section	.note.nv.tkinfo,"",@"SHT_NOTE"
	.sectionflags	@"SHF_NOTE_NV_TKINFO"
	.tkinfo
        /*0018*/ 	.word	0x00000002
        /*0030*/ 	.string	""
        /*0030*/ 	.string	"ptxas"
        /*0030*/ 	.string	"Cuda compilation tools, release 13.0, V13.0.88"
        /*0030*/ 	.string	"Build cuda_13.0.r13.0/compiler.36424714_0"
        /*0030*/ 	.string	"-arch sm_100 -m 64 "



//--------------------- .note.nv.cuinfo           --------------------------
	.section	.note.nv.cuinfo,"",@"SHT_NOTE"
	.sectionflags	@"SHF_NOTE_NV_CUINFO"
        /*0018*/ 	.short	0x0002
        /*001a*/ 	.short	0x0064
        /*001c*/ 	.short	0x0082
	.zero		2


//--------------------- .nv.info                  --------------------------
	.section	.nv.info,"",@"SHT_CUDA_INFO"
	.align	4


	//----- nvinfo : EIATTR_REGCOUNT
	.align		4
        /*0000*/ 	.byte	0x04, 0x2f
        /*0002*/ 	.short	(.L_1 - .L_0)
	.align		4
.L_0:
        /*0004*/ 	.word	index@(_Z16tiledConvolutionPfS_S_)
        /*0008*/ 	.word	0x00000018


	//----- nvinfo : EIATTR_FRAME_SIZE
	.align		4
.L_1:
        /*000c*/ 	.byte	0x04, 0x11
        /*000e*/ 	.short	(.L_3 - .L_2)
	.align		4
.L_2:
        /*0010*/ 	.word	index@(_Z16tiledConvolutionPfS_S_)
        /*0014*/ 	.word	0x00000000


	//----- nvinfo : EIATTR_MIN_STACK_SIZE
	.align		4
.L_3:
        /*0018*/ 	.byte	0x04, 0x12
        /*001a*/ 	.short	(.L_5 - .L_4)
	.align		4
.L_4:
        /*001c*/ 	.word	index@(_Z16tiledConvolutionPfS_S_)
        /*0020*/ 	.word	0x00000000
.L_5:


//--------------------- .nv.compat                --------------------------
	.section	.nv.compat,"",@"SHT_CUDA_COMPAT_INFO"
	.align	4
        /*0000*/ 	.byte	0x02, 0x09, 0x00, 0x00, 0x02, 0x02, 0x01, 0x00, 0x02, 0x05, 0x05, 0x00, 0x03, 0x07, 0x01, 0x01
        /*0010*/ 	.byte	0x02, 0x03, 0x00, 0x00, 0x02, 0x06, 0x01, 0x00, 0x04, 0x0b, 0x08, 0x00, 0x09, 0x00, 0x00, 0x00
        /*0020*/ 	.byte	0x00, 0x00, 0x00, 0x00


//--------------------- .nv.info._Z16tiledConvolutionPfS_S_ --------------------------
	.section	.nv.info._Z16tiledConvolutionPfS_S_,"",@"SHT_CUDA_INFO"
	.sectionflags	@""
	.align	4


	//----- nvinfo : EIATTR_CUDA_API_VERSION
	.align		4
        /*0000*/ 	.byte	0x04, 0x37
        /*0002*/ 	.short	(.L_7 - .L_6)
.L_6:
        /*0004*/ 	.word	0x00000082


	//----- nvinfo : EIATTR_KPARAM_INFO
	.align		4
.L_7:
        /*0008*/ 	.byte	0x04, 0x17
        /*000a*/ 	.short	(.L_9 - .L_8)
.L_8:
        /*000c*/ 	.word	0x00000000
        /*0010*/ 	.short	0x0002
        /*0012*/ 	.short	0x0010
        /*0014*/ 	.byte	0x00, 0xf5, 0x21, 0x00


	//----- nvinfo : EIATTR_KPARAM_INFO
	.align		4
.L_9:
        /*0018*/ 	.byte	0x04, 0x17
        /*001a*/ 	.short	(.L_11 - .L_10)
.L_10:
        /*001c*/ 	.word	0x00000000
        /*0020*/ 	.short	0x0001
        /*0022*/ 	.short	0x0008
        /*0024*/ 	.byte	0x00, 0xf5, 0x21, 0x00


	//----- nvinfo : EIATTR_KPARAM_INFO
	.align		4
.L_11:
        /*0028*/ 	.byte	0x04, 0x17
        /*002a*/ 	.short	(.L_13 - .L_12)
.L_12:
        /*002c*/ 	.word	0x00000000
        /*0030*/ 	.short	0x0000
        /*0032*/ 	.short	0x0000
        /*0034*/ 	.byte	0x00, 0xf5, 0x21, 0x00


	//----- nvinfo : EIATTR_SPARSE_MMA_MASK
	.align		4
.L_13:
        /*0038*/ 	.byte	0x03, 0x50
        /*003a*/ 	.short	0x0000


	//----- nvinfo : EIATTR_MAXREG_COUNT
	.align		4
        /*003c*/ 	.byte	0x03, 0x1b
        /*003e*/ 	.short	0x00ff


	//----- nvinfo : EIATTR_NUM_BARRIERS
	.align		4
        /*0040*/ 	.byte	0x02, 0x4c
        /*0042*/ 	.byte	0x01
	.zero		1


	//----- nvinfo : EIATTR_MERCURY_ISA_VERSION
	.align		4
        /*0044*/ 	.byte	0x03, 0x5f
        /*0046*/ 	.short	0x0101


	//----- nvinfo : EIATTR_VRC_CTA_INIT_COUNT
	.align		4
        /*0048*/ 	.byte	0x02, 0x4a
	.zero		1
	.zero		1


	//----- nvinfo : EIATTR_EXIT_INSTR_OFFSETS
	.align		4
        /*004c*/ 	.byte	0x04, 0x1c
        /*004e*/ 	.short	(.L_15 - .L_14)


	//   ....[0]....
.L_14:
        /*0050*/ 	.word	0x00000580


	//----- nvinfo : EIATTR_CRS_STACK_SIZE
	.align		4
.L_15:
        /*0054*/ 	.byte	0x04, 0x1e
        /*0056*/ 	.short	(.L_17 - .L_16)
.L_16:
        /*0058*/ 	.word	0x00000000


	//----- nvinfo : EIATTR_CBANK_PARAM_SIZE
	.align		4
.L_17:
        /*005c*/ 	.byte	0x03, 0x19
        /*005e*/ 	.short	0x0018


	//----- nvinfo : EIATTR_PARAM_CBANK
	.align		4
        /*0060*/ 	.byte	0x04, 0x0a
        /*0062*/ 	.short	(.L_19 - .L_18)
	.align		4
.L_18:
        /*0064*/ 	.word	index@(.nv.constant0._Z16tiledConvolutionPfS_S_)
        /*0068*/ 	.short	0x0380
        /*006a*/ 	.short	0x0018


	//----- nvinfo : EIATTR_SW_WAR
	.align		4
.L_19:
        /*006c*/ 	.byte	0x04, 0x36
        /*006e*/ 	.short	(.L_21 - .L_20)
.L_20:
        /*0070*/ 	.word	0x00000008
.L_21:


//--------------------- .nv.callgraph             --------------------------
	.section	.nv.callgraph,"",@"SHT_CUDA_CALLGRAPH"
	.align	4
	.sectionentsize	8
	.align		4
        /*0000*/ 	.word	0x00000000
	.align		4
        /*0004*/ 	.word	0xffffffff
	.align		4
        /*0008*/ 	.word	0x00000000
	.align		4
        /*000c*/ 	.word	0xfffffffe
	.align		4
        /*0010*/ 	.word	0x00000000
	.align		4
        /*0014*/ 	.word	0xfffffffd
	.align		4
        /*0018*/ 	.word	0x00000000
	.align		4
        /*001c*/ 	.word	0xfffffffc


//--------------------- .text._Z16tiledConvolutionPfS_S_ --------------------------
	.section	.text._Z16tiledConvolutionPfS_S_,"ax",@progbits
	.align	128
        .global         _Z16tiledConvolutionPfS_S_
        .type           _Z16tiledConvolutionPfS_S_,@function
        .size           _Z16tiledConvolutionPfS_S_,(.L_x_11 - _Z16tiledConvolutionPfS_S_)
        .other          _Z16tiledConvolutionPfS_S_,@"STO_CUDA_ENTRY STV_DEFAULT"
_Z16tiledConvolutionPfS_S_:
.text._Z16tiledConvolutionPfS_S_:
[----:B------:R-:W-:Y:S01]  /*0000*/  LDC R1, c[0x0][0x37c] ;  /* 0x0000df00ff017b82 */ /* 0x000fe20000000800 */
[----:B------:R-:W0:Y:S07]  /*0010*/  S2R R8, SR_TID.X ;  /* 0x0000000000087919 */ /* 0x000e2e0000002100 */
[----:B------:R-:W1:Y:S01]  /*0020*/  S2UR UR4, SR_CTAID.X ;  /* 0x00000000000479c3 */ /* 0x000e620000002500 */
[----:B------:R-:W1:Y:S01]  /*0030*/  LDCU UR7, c[0x0][0x360] ;  /* 0x00006c00ff0777ac */ /* 0x000e620008000800 */
[----:B------:R-:W2:Y:S06]  /*0040*/  LDCU.64 UR8, c[0x0][0x358] ;  /* 0x00006b00ff0877ac */ /* 0x000eac0008000a00 */
[----:B------:R-:W3:Y:S08]  /*0050*/  LDC.64 R4, c[0x0][0x380] ;  /* 0x0000e000ff047b82 */ /* 0x000ef00000000a00 */
[----:B------:R-:W4:Y:S01]  /*0060*/  S2UR UR6, SR_CgaCtaId ;  /* 0x00000000000679c3 */ /* 0x000f220000008800 */
[----:B-1----:R-:W-:-:S07]  /*0070*/  UIMAD UR4, UR4, UR7, URZ ;  /* 0x00000007040472a4 */ /* 0x002fce000f8e02ff */
[----:B------:R-:W1:Y:S01]  /*0080*/  LDC.64 R16, c[0x0][0x388] ;  /* 0x0000e200ff107b82 */ /* 0x000e620000000a00 */
[----:B0-----:R-:W-:-:S05]  /*0090*/  IADD3 R15, PT, PT, R8, UR4, RZ ;  /* 0x00000004080f7c10 */ /* 0x001fca000fffe0ff */
[----:B---3--:R-:W-:-:S05]  /*00a0*/  IMAD.WIDE R6, R15, 0x4, R4 ;  /* 0x000000040f067825 */ /* 0x008fca00078e0204 */
[----:B--2---:R1:W2:Y:S01]  /*00b0*/  LDG.E R3, desc[UR8][R6.64] ;  /* 0x0000000806037981 */ /* 0x0042a2000c1e1900 */
[C---:B------:R-:W-:Y:S01]  /*00c0*/  IADD3 R19, PT, PT, R15.reuse, -0x2, RZ ;  /* 0xfffffffe0f137810 */ /* 0x040fe20007ffe0ff */
[----:B------:R-:W-:Y:S01]  /*00d0*/  UMOV UR5, 0x400 ;  /* 0x0000040000057882 */ /* 0x000fe20000000000 */
[----:B------:R-:W-:Y:S01]  /*00e0*/  VIADD R9, R15, 0x2 ;  /* 0x000000020f097836 */ /* 0x000fe20000000000 */
[----:B----4-:R-:W-:Y:S01]  /*00f0*/  ULEA UR5, UR6, UR5, 0x18 ;  /* 0x0000000506057291 */ /* 0x010fe2000f8ec0ff */
[----:B------:R-:W-:Y:S01]  /*0100*/  ISETP.GT.U32.AND P4, PT, R19, 0x3f, PT ;  /* 0x0000003f1300780c */ /* 0x000fe20003f84070 */
[----:B------:R-:W-:Y:S01]  /*0110*/  BSSY.RECONVERGENT B0, `(.L_x_0) ;  /* 0x0000016000007945 */ /* 0x000fe20003800200 */
[C---:B------:R-:W-:Y:S01]  /*0120*/  IADD3 R21, PT, PT, R15.reuse, -0x1, RZ ;  /* 0xffffffff0f157810 */ /* 0x040fe20007ffe0ff */
[----:B------:R-:W-:Y:S01]  /*0130*/  HFMA2 R11, -RZ, RZ, 0, 0 ;  /* 0x00000000ff0b7431 */ /* 0x000fe200000001ff */
[C---:B------:R-:W-:Y:S01]  /*0140*/  IADD3 R13, PT, PT, R15.reuse, 0x1, RZ ;  /* 0x000000010f0d7810 */ /* 0x040fe20007ffe0ff */
[----:B-1----:R-:W-:Y:S01]  /*0150*/  IMAD.WIDE R6, R15, 0x4, R16 ;  /* 0x000000040f067825 */ /* 0x002fe200078e0210 */
[----:B------:R-:W-:-:S02]  /*0160*/  LEA R2, R8, UR5, 0x2 ;  /* 0x0000000508027c11 */ /* 0x000fc4000f8e10ff */
[----:B------:R-:W-:Y:S02]  /*0170*/  ISETP.GT.U32.AND P0, PT, R15, 0x3f, PT ;  /* 0x0000003f0f00780c */ /* 0x000fe40003f04070 */
[----:B------:R-:W-:Y:S02]  /*0180*/  ISETP.GT.U32.AND P1, PT, R21, 0x3f, PT ;  /* 0x0000003f1500780c */ /* 0x000fe40003f24070 */
[----:B------:R-:W-:Y:S02]  /*0190*/  ISETP.GT.U32.AND P2, PT, R13, 0x3f, PT ;  /* 0x0000003f0d00780c */ /* 0x000fe40003f44070 */
[----:B------:R-:W-:Y:S01]  /*01a0*/  ISETP.GT.U32.AND P3, PT, R9, 0x3f, PT ;  /* 0x0000003f0900780c */ /* 0x000fe20003f64070 */
[----:B--2---:R0:W-:Y:S01]  /*01b0*/  STS [R2], R3 ;  /* 0x0000000302007388 */ /* 0x0041e20000000800 */
[----:B------:R-:W-:Y:S06]  /*01c0*/  BAR.SYNC.DEFER_BLOCKING 0x0 ;  /* 0x0000000000007b1d */ /* 0x000fec0000010000 */
[----:B------:R-:W-:Y:S05]  /*01d0*/  @P4 BRA `(.L_x_1) ;  /* 0x0000000000244947 */ /* 0x000fea0003800000 */
[----:B------:R-:W0:Y:S01]  /*01e0*/  LDC.64 R16, c[0x0][0x390] ;  /* 0x0000e400ff107b82 */ /* 0x000e220000000a00 */
[----:B------:R-:W-:-:S04]  /*01f0*/  IADD3 R0, PT, PT, R19, -UR4, RZ ;  /* 0x8000000413007c10 */ /* 0x000fc8000fffe0ff */
[----:B------:R-:W-:-:S13]  /*0200*/  ISETP.GE.U32.AND P4, PT, R0, UR7, PT ;  /* 0x0000000700007c0c */ /* 0x000fda000bf86070 */
[----:B------:R-:W-:Y:S01]  /*0210*/  @P4 IMAD.WIDE.U32 R18, R19, 0x4, R4 ;  /* 0x0000000413124825 */ /* 0x000fe200078e0004 */
[----:B------:R-:W1:Y:S04]  /*0220*/  @!P4 LDS R0, [R2+-0x8] ;  /* 0xfffff8000200c984 */ /* 0x000e680000000800 */
[----:B0-----:R-:W1:Y:S04]  /*0230*/  LDG.E R3, desc[UR8][R16.64] ;  /* 0x0000000810037981 */ /* 0x001e68000c1e1900 */
[----:B------:R-:W2:Y:S01]  /*0240*/  @P4 LDG.E R18, desc[UR8][R18.64] ;  /* 0x0000000812124981 */ /* 0x000ea2000c1e1900 */
[----:B-1----:R-:W-:Y:S01]  /*0250*/  @!P4 FFMA R11, R0, R3, RZ ;  /* 0x00000003000bc223 */ /* 0x002fe200000000ff */
[----:B--2---:R-:W-:-:S07]  /*0260*/  @P4 FFMA R11, R3, R18, RZ ;  /* 0x00000012030b4223 */ /* 0x004fce00000000ff */
.L_x_1:
[----:B------:R-:W-:Y:S05]  /*0270*/  BSYNC.RECONVERGENT B0 ;  /* 0x0000000000007941 */ /* 0x000fea0003800200 */
.L_x_0:
[----:B------:R-:W-:Y:S04]  /*0280*/  BSSY.RECONVERGENT B0, `(.L_x_2) ;  /* 0x000000b000007945 */ /* 0x000fe80003800200 */
[----:B------:R-:W-:Y:S05]  /*0290*/  @P1 BRA `(.L_x_3) ;  /* 0x0000000000241947 */ /* 0x000fea0003800000 */
[----:B------:R-:W1:Y:S01]  /*02a0*/  LDC.64 R18, c[0x0][0x390] ;  /* 0x0000e400ff127b82 */ /* 0x000e620000000a00 */
[----:B------:R-:W-:-:S05]  /*02b0*/  VIADD R0, R21, -UR4 ;  /* 0x8000000415007c36 */ /* 0x000fca0008000000 */
[----:B------:R-:W-:-:S13]  /*02c0*/  ISETP.GE.U32.AND P1, PT, R0, UR7, PT ;  /* 0x0000000700007c0c */ /* 0x000fda000bf26070 */
[----:B------:R-:W-:Y:S01]  /*02d0*/  @P1 IMAD.WIDE.U32 R16, R21, 0x4, R4 ;  /* 0x0000000415101825 */ /* 0x000fe200078e0004 */
[----:B------:R-:W2:Y:S04]  /*02e0*/  @!P1 LDS R0, [R2+-0x4] ;  /* 0xfffffc0002009984 */ /* 0x000ea80000000800 */
[----:B-1----:R-:W3:Y:S04]  /*02f0*/  LDG.E R18, desc[UR8][R18.64+0x4] ;  /* 0x0000040812127981 */ /* 0x002ee8000c1e1900 */
[----:B------:R-:W3:Y:S02]  /*0300*/  @P1 LDG.E R16, desc[UR8][R16.64] ;  /* 0x0000000810101981 */ /* 0x000ee4000c1e1900 */
[----:B---3--:R-:W-:-:S04]  /*0310*/  @P1 FFMA R11, R16, R18, R11 ;  /* 0x00000012100b1223 */ /* 0x008fc8000000000b */
[----:B--2---:R-:W-:-:S07]  /*0320*/  @!P1 FFMA R11, R18, R0, R11 ;  /* 0x00000000120b9223 */ /* 0x004fce000000000b */
.L_x_3:
[----:B------:R-:W-:Y:S05]  /*0330*/  BSYNC.RECONVERGENT B0 ;  /* 0x0000000000007941 */ /* 0x000fea0003800200 */
.L_x_2:
[----:B------:R-:W-:Y:S04]  /*0340*/  BSSY.RECONVERGENT B0, `(.L_x_4) ;  /* 0x000000a000007945 */ /* 0x000fe80003800200 */
[----:B------:R-:W-:Y:S05]  /*0350*/  @P0 BRA `(.L_x_5) ;  /* 0x0000000000200947 */ /* 0x000fea0003800000 */
[----:B------:R-:W1:Y:S01]  /*0360*/  LDC.64 R16, c[0x0][0x390] ;  /* 0x0000e400ff107b82 */ /* 0x000e620000000a00 */
[----:B------:R-:W-:-:S13]  /*0370*/  ISETP.GE.U32.AND P0, PT, R8, UR7, PT ;  /* 0x0000000708007c0c */ /* 0x000fda000bf06070 */
[----:B------:R-:W-:Y:S01]  /*0380*/  @P0 IMAD.WIDE.U32 R14, R15, 0x4, R4 ;  /* 0x000000040f0e0825 */ /* 0x000fe200078e0004 */
[----:B------:R-:W2:Y:S05]  /*0390*/  @!P0 LDS R0, [R2] ;  /* 0x0000000002008984 */ /* 0x000eaa0000000800 */
[----:B------:R-:W3:Y:S04]  /*03a0*/  @P0 LDG.E R14, desc[UR8][R14.64] ;  /* 0x000000080e0e0981 */ /* 0x000ee8000c1e1900 */
[----:B-1----:R-:W3:Y:S02]  /*03b0*/  LDG.E R16, desc[UR8][R16.64+0x8] ;  /* 0x0000080810107981 */ /* 0x002ee4000c1e1900 */
[----:B---3--:R-:W-:-:S04]  /*03c0*/  @P0 FFMA R11, R14, R16, R11 ;  /* 0x000000100e0b0223 */ /* 0x008fc8000000000b */
[----:B--2---:R-:W-:-:S07]  /*03d0*/  @!P0 FFMA R11, R16, R0, R11 ;  /* 0x00000000100b8223 */ /* 0x004fce000000000b */
.L_x_5:
[----:B------:R-:W-:Y:S05]  /*03e0*/  BSYNC.RECONVERGENT B0 ;  /* 0x0000000000007941 */ /* 0x000fea0003800200 */
.L_x_4:
[----:B------:R-:W-:Y:S04]  /*03f0*/  BSSY.RECONVERGENT B0, `(.L_x_6) ;  /* 0x000000b000007945 */ /* 0x000fe80003800200 */
[----:B------:R-:W-:Y:S05]  /*0400*/  @P2 BRA `(.L_x_7) ;  /* 0x0000000000242947 */ /* 0x000fea0003800000 */
[----:B------:R-:W1:Y:S01]  /*0410*/  LDC.64 R14, c[0x0][0x390] ;  /* 0x0000e400ff0e7b82 */ /* 0x000e620000000a00 */
[----:B------:R-:W-:-:S04]  /*0420*/  IADD3 R0, PT, PT, R13, -UR4, RZ ;  /* 0x800000040d007c10 */ /* 0x000fc8000fffe0ff */
[----:B------:R-:W-:-:S13]  /*0430*/  ISETP.GE.U32.AND P0, PT, R0, UR7, PT ;  /* 0x0000000700007c0c */ /* 0x000fda000bf06070 */
[----:B------:R-:W-:Y:S01]  /*0440*/  @P0 IMAD.WIDE.U32 R12, R13, 0x4, R4 ;  /* 0x000000040d0c0825 */ /* 0x000fe200078e0004 */
[----:B------:R-:W2:Y:S04]  /*0450*/  @!P0 LDS R0, [R2+0x4] ;  /* 0x0000040002008984 */ /* 0x000ea80000000800 */
[----:B-1----:R-:W3:Y:S04]  /*0460*/  LDG.E R14, desc[UR8][R14.64+0xc] ;  /* 0x00000c080e0e7981 */ /* 0x002ee8000c1e1900 */
[----:B------:R-:W3:Y:S02]  /*0470*/  @P0 LDG.E R12, desc[UR8][R12.64] ;  /* 0x000000080c0c0981 */ /* 0x000ee4000c1e1900 */
[----:B---3--:R-:W-:-:S04]  /*0480*/  @P0 FFMA R11, R12, R14, R11 ;  /* 0x0000000e0c0b0223 */ /* 0x008fc8000000000b */
[----:B--2---:R-:W-:-:S07]  /*0490*/  @!P0 FFMA R11, R14, R0, R11 ;  /* 0x000000000e0b8223 */ /* 0x004fce000000000b */
.L_x_7:
[----:B------:R-:W-:Y:S05]  /*04a0*/  BSYNC.RECONVERGENT B0 ;  /* 0x0000000000007941 */ /* 0x000fea0003800200 */
.L_x_6:
[----:B------:R-:W-:Y:S04]  /*04b0*/  BSSY.RECONVERGENT B0, `(.L_x_8) ;  /* 0x000000b000007945 */ /* 0x000fe80003800200 */
[----:B------:R-:W-:Y:S05]  /*04c0*/  @P3 BRA `(.L_x_9) ;  /* 0x0000000000243947 */ /* 0x000fea0003800000 */
[----:B------:R-:W1:Y:S01]  /*04d0*/  LDC.64 R12, c[0x0][0x390] ;  /* 0x0000e400ff0c7b82 */ /* 0x000e620000000a00 */
[----:B------:R-:W-:-:S04]  /*04e0*/  IADD3 R0, PT, PT, R9, -UR4, RZ ;  /* 0x8000000409007c10 */ /* 0x000fc8000fffe0ff */
[----:B------:R-:W-:-:S13]  /*04f0*/  ISETP.GE.U32.AND P0, PT, R0, UR7, PT ;  /* 0x0000000700007c0c */ /* 0x000fda000bf06070 */
[----:B------:R-:W-:Y:S01]  /*0500*/  @P0 IMAD.WIDE.U32 R4, R9, 0x4, R4 ;  /* 0x0000000409040825 */ /* 0x000fe200078e0004 */
[----:B0-----:R-:W0:Y:S04]  /*0510*/  @!P0 LDS R2, [R2+0x8] ;  /* 0x0000080002028984 */ /* 0x001e280000000800 */
[----:B-1----:R-:W2:Y:S04]  /*0520*/  LDG.E R12, desc[UR8][R12.64+0x10] ;  /* 0x000010080c0c7981 */ /* 0x002ea8000c1e1900 */
[----:B------:R-:W2:Y:S02]  /*0530*/  @P0 LDG.E R4, desc[UR8][R4.64] ;  /* 0x0000000804040981 */ /* 0x000ea4000c1e1900 */
[----:B--2---:R-:W-:-:S04]  /*0540*/  @P0 FFMA R11, R4, R12, R11 ;  /* 0x0000000c040b0223 */ /* 0x004fc8000000000b */
[----:B0-----:R-:W-:-:S07]  /*0550*/  @!P0 FFMA R11, R12, R2, R11 ;  /* 0x000000020c0b8223 */ /* 0x001fce000000000b */
.L_x_9:
[----:B------:R-:W-:Y:S05]  /*0560*/  BSYNC.RECONVERGENT B0 ;  /* 0x0000000000007941 */ /* 0x000fea0003800200 */
.L_x_8:
[----:B------:R-:W-:Y:S01]  /*0570*/  STG.E desc[UR8][R6.64], R11 ;  /* 0x0000000b06007986 */ /* 0x000fe2000c101908 */
[----:B------:R-:W-:Y:S05]  /*0580*/  EXIT ;  /* 0x000000000000794d */ /* 0x000fea0003800000 */
.L_x_10:
[----:B------:R-:W-:-:S00]  /*0590*/  BRA `(.L_x_10) ;  /* 0xfffffffc00fc7947 */ /* 0x000fc0000383ffff */
[----:B------:R-:W-:-:S00]  /*05a0*/  NOP ;  /* 0x0000000000007918 */ /* 0x000fc00000000000 */
        /* <DEDUP_REMOVED lines=13> */
.L_x_11:


//--------------------- .nv.shared._Z16tiledConvolutionPfS_S_ --------------------------
	.section	.nv.shared._Z16tiledConvolutionPfS_S_,"aw",@nobits
	.sectionflags	@""
	.align	4
.nv.shared._Z16tiledConvolutionPfS_S_:
	.zero		1088


//--------------------- .nv.shared.reserved.0     --------------------------
	.section	.nv.shared.reserved.0,"aw",@nobits
	.weak		__nv_reservedSMEM_offset_0_alias
	.size		__nv_reservedSMEM_offset_0_alias, 0, 64
	.other		__nv_reservedSMEM_offset_0_alias,@"STO_CUDA_RESERVED_SHARED STV_DEFAULT"
__nv_reservedSMEM_offset_0_alias:
	.zero		0
	.zero		64


//--------------------- .nv.constant0._Z16tiledConvolutionPfS_S_ --------------------------
	.section	.nv.constant0._Z16tiledConvolutionPfS_S_,"a",@progbits
	.sectionflags	@""
	.align	4
.nv.constant0._Z16tiledConvolutionPfS_S_:
	.zero		920


//--------------------- SYMBOLS --------------------------

	.type		.nv.reservedSmem.offset0,@object
	.size		.nv.reservedSmem.offset0,0x4
	.type		.nv.reservedSmem.cap,@object
	.size		.nv.reservedSmem.cap,0x4
